//
// Generated by NVIDIA NVVM Compiler
//
// Compiler Build ID: CL-36424714
// Cuda compilation tools, release 13.0, V13.0.88
// Based on NVVM 20.0.0
//

.version 9.0
.target sm_100
.address_size 64

	// .globl	_ZN4unit11fill_statesEP6float3S1_ij

.visible .entry _ZN4unit11fill_statesEP6float3S1_ij(
	.param .u64 .ptr .align 1 _ZN4unit11fill_statesEP6float3S1_ij_param_0,
	.param .u64 .ptr .align 1 _ZN4unit11fill_statesEP6float3S1_ij_param_1,
	.param .u32 _ZN4unit11fill_statesEP6float3S1_ij_param_2,
	.param .u32 _ZN4unit11fill_statesEP6float3S1_ij_param_3
)
{
	.reg .pred 	%p<2>;
	.reg .b32 	%r<9>;
	.reg .b32 	%f<3>;
	.reg .b64 	%rd<8>;

	ld.param.u64 	%rd1, [_ZN4unit11fill_statesEP6float3S1_ij_param_0];
	ld.param.u64 	%rd2, [_ZN4unit11fill_statesEP6float3S1_ij_param_1];
	ld.param.u32 	%r3, [_ZN4unit11fill_statesEP6float3S1_ij_param_2];
	ld.param.u32 	%r2, [_ZN4unit11fill_statesEP6float3S1_ij_param_3];
	mov.u32 	%r4, %ctaid.x;
	mov.u32 	%r5, %ntid.x;
	mov.u32 	%r6, %tid.x;
	mad.lo.s32 	%r1, %r4, %r5, %r6;
	setp.ge.s32 	%p1, %r1, %r3;
	@%p1 bra 	$L__BB0_2;
	cvta.to.global.u64 	%rd3, %rd1;
	cvta.to.global.u64 	%rd4, %rd2;
	cvt.rn.f32.u32 	%f1, %r2;
	cvt.rn.f32.s32 	%f2, %r1;
	mul.wide.s32 	%rd5, %r1, 12;
	add.s64 	%rd6, %rd3, %rd5;
	st.global.f32 	[%rd6], %f1;
	st.global.f32 	[%rd6+4], %f2;
	mov.b32 	%r7, 1065353216;
	st.global.u32 	[%rd6+8], %r7;
	add.s64 	%rd7, %rd4, %rd5;
	st.global.f32 	[%rd7], %f2;
	st.global.f32 	[%rd7+4], %f1;
	mov.b32 	%r8, -1082130432;
	st.global.u32 	[%rd7+8], %r8;
$L__BB0_2:
	ret;

}


// ===== COMPILED SASS (sm_100) =====

	.target	sm_100

	.elftype	@"ET_EXEC"


//--------------------- .note.nv.tkinfo           --------------------------
	.section	.note.nv.tkinfo,"",@"SHT_NOTE"
	.sectionflags	@"SHF_NOTE_NV_TKINFO"
	.tkinfo
        /*0018*/ 	.word	0x00000002
        /*0030*/ 	.string	""
        /*0030*/ 	.string	"ptxas"
        /*0030*/ 	.string	"Cuda compilation tools, release 13.0, V13.0.88"
        /*0030*/ 	.string	"Build cuda_13.0.r13.0/compiler.36424714_0"
        /*0030*/ 	.string	"-arch sm_100 -m 64 "



//--------------------- .note.nv.cuinfo           --------------------------
	.section	.note.nv.cuinfo,"",@"SHT_NOTE"
	.sectionflags	@"SHF_NOTE_NV_CUINFO"
        /*0018*/ 	.short	0x0002
        /*001a*/ 	.short	0x0064
        /*001c*/ 	.short	0x0082
	.zero		2


//--------------------- .nv.info                  --------------------------
	.section	.nv.info,"",@"SHT_CUDA_INFO"
	.align	4


	//----- nvinfo : EIATTR_REGCOUNT
	.align		4
        /*0000*/ 	.byte	0x04, 0x2f
        /*0002*/ 	.short	(.L_1 - .L_0)
	.align		4
.L_0:
        /*0004*/ 	.word	index@(_ZN4unit11fill_statesEP6float3S1_ij)
        /*0008*/ 	.word	0x00000010


	//----- nvinfo : EIATTR_FRAME_SIZE
	.align		4
.L_1:
        /*000c*/ 	.byte	0x04, 0x11
        /*000e*/ 	.short	(.L_3 - .L_2)
	.align		4
.L_2:
        /*0010*/ 	.word	index@(_ZN4unit11fill_statesEP6float3S1_ij)
        /*0014*/ 	.word	0x00000000


	//----- nvinfo : EIATTR_MIN_STACK_SIZE
	.align		4
.L_3:
        /*0018*/ 	.byte	0x04, 0x12
        /*001a*/ 	.short	(.L_5 - .L_4)
	.align		4
.L_4:
        /*001c*/ 	.word	index@(_ZN4unit11fill_statesEP6float3S1_ij)
        /*0020*/ 	.word	0x00000000
.L_5:


//--------------------- .nv.compat                --------------------------
	.section	.nv.compat,"",@"SHT_CUDA_COMPAT_INFO"
	.align	4
        /*0000*/ 	.byte	0x02, 0x09, 0x00, 0x00, 0x02, 0x02, 0x01, 0x00, 0x02, 0x05, 0x05, 0x00, 0x03, 0x07, 0x01, 0x01
        /*0010*/ 	.byte	0x02, 0x03, 0x00, 0x00, 0x02, 0x06, 0x01, 0x00, 0x04, 0x0b, 0x08, 0x00, 0x09, 0x00, 0x00, 0x00
        /*0020*/ 	.byte	0x00, 0x00, 0x00, 0x00


//--------------------- .nv.info._ZN4unit11fill_statesEP6float3S1_ij --------------------------
	.section	.nv.info._ZN4unit11fill_statesEP6float3S1_ij,"",@"SHT_CUDA_INFO"
	.sectionflags	@""
	.align	4


	//----- nvinfo : EIATTR_CUDA_API_VERSION
	.align		4
        /*0000*/ 	.byte	0x04, 0x37
        /*0002*/ 	.short	(.L_7 - .L_6)
.L_6:
        /*0004*/ 	.word	0x00000082


	//----- nvinfo : EIATTR_KPARAM_INFO
	.align		4
.L_7:
        /*0008*/ 	.byte	0x04, 0x17
        /*000a*/ 	.short	(.L_9 - .L_8)
.L_8:
        /*000c*/ 	.word	0x00000000
        /*0010*/ 	.short	0x0003
        /*0012*/ 	.short	0x0014
        /*0014*/ 	.byte	0x00, 0xf0, 0x11, 0x00


	//----- nvinfo : EIATTR_KPARAM_INFO
	.align		4
.L_9:
        /*0018*/ 	.byte	0x04, 0x17
        /*001a*/ 	.short	(.L_11 - .L_10)
.L_10:
        /*001c*/ 	.word	0x00000000
        /*0020*/ 	.short	0x0002
        /*0022*/ 	.short	0x0010
        /*0024*/ 	.byte	0x00, 0xf0, 0x11, 0x00


	//----- nvinfo : EIATTR_KPARAM_INFO
	.align		4
.L_11:
        /*0028*/ 	.byte	0x04, 0x17
        /*002a*/ 	.short	(.L_13 - .L_12)
.L_12:
        /*002c*/ 	.word	0x00000000
        /*0030*/ 	.short	0x0001
        /*0032*/ 	.short	0x0008
        /*0034*/ 	.byte	0x00, 0xf5, 0x21, 0x00


	//----- nvinfo : EIATTR_KPARAM_INFO
	.align		4
.L_13:
        /*0038*/ 	.byte	0x04, 0x17
        /*003a*/ 	.short	(.L_15 - .L_14)
.L_14:
        /*003c*/ 	.word	0x00000000
        /*0040*/ 	.short	0x0000
        /*0042*/ 	.short	0x0000
        /*0044*/ 	.byte	0x00, 0xf5, 0x21, 0x00


	//----- nvinfo : EIATTR_SPARSE_MMA_MASK
	.align		4
.L_15:
        /*0048*/ 	.byte	0x03, 0x50
        /*004a*/ 	.short	0x0000


	//----- nvinfo : EIATTR_MAXREG_COUNT
	.align		4
        /*004c*/ 	.byte	0x03, 0x1b
        /*004e*/ 	.short	0x00ff


	//----- nvinfo : EIATTR_MERCURY_ISA_VERSION
	.align		4
        /*0050*/ 	.byte	0x03, 0x5f
        /*0052*/ 	.short	0x0101


	//----- nvinfo : EIATTR_VRC_CTA_INIT_COUNT
	.align		4
        /*0054*/ 	.byte	0x02, 0x4a
	.zero		1
	.zero		1


	//----- nvinfo : EIATTR_EXIT_INSTR_OFFSETS
	.align		4
        /*0058*/ 	.byte	0x04, 0x1c
        /*005a*/ 	.short	(.L_17 - .L_16)


	//   ....[0]....
.L_16:
        /*005c*/ 	.word	0x00000070


	//   ....[1]....
        /*0060*/ 	.word	0x00000180


	//----- nvinfo : EIATTR_CBANK_PARAM_SIZE
	.align		4
.L_17:
        /*0064*/ 	.byte	0x03, 0x19
        /*0066*/ 	.short	0x0018


	//----- nvinfo : EIATTR_PARAM_CBANK
	.align		4
        /*0068*/ 	.byte	0x04, 0x0a
        /*006a*/ 	.short	(.L_19 - .L_18)
	.align		4
.L_18:
        /*006c*/ 	.word	index@(.nv.constant0._ZN4unit11fill_statesEP6float3S1_ij)
        /*0070*/ 	.short	0x0380
        /*0072*/ 	.short	0x0018


	//----- nvinfo : EIATTR_SW_WAR
	.align		4
.L_19:
        /*0074*/ 	.byte	0x04, 0x36
        /*0076*/ 	.short	(.L_21 - .L_20)
.L_20:
        /*0078*/ 	.word	0x00000008
.L_21:


//--------------------- .nv.callgraph             --------------------------
	.section	.nv.callgraph,"",@"SHT_CUDA_CALLGRAPH"
	.align	4
	.sectionentsize	8
	.align		4
        /*0000*/ 	.word	0x00000000
	.align		4
        /*0004*/ 	.word	0xffffffff
	.align		4
        /*0008*/ 	.word	0x00000000
	.align		4
        /*000c*/ 	.word	0xfffffffe
	.align		4
        /*0010*/ 	.word	0x00000000
	.align		4
        /*0014*/ 	.word	0xfffffffd
	.align		4
        /*0018*/ 	.word	0x00000000
	.align		4
        /*001c*/ 	.word	0xfffffffc


//--------------------- .text._ZN4unit11fill_statesEP6float3S1_ij --------------------------
	.section	.text._ZN4unit11fill_statesEP6float3S1_ij,"ax",@progbits
	.align	128
        .global         _ZN4unit11fill_statesEP6float3S1_ij
        .type           _ZN4unit11fill_statesEP6float3S1_ij,@function
        .size           _ZN4unit11fill_statesEP6float3S1_ij,(.L_x_1 - _ZN4unit11fill_statesEP6float3S1_ij)
        .other          _ZN4unit11fill_statesEP6float3S1_ij,@"STO_CUDA_ENTRY STV_DEFAULT"
_ZN4unit11fill_statesEP6float3S1_ij:
.text._ZN4unit11fill_statesEP6float3S1_ij:
[----:B------:R-:W-:Y:S01]  /*0000*/  LDC R1, c[0x0][0x37c] ;  /* 0x0000df00ff017b82 */ /* 0x000fe20000000800 */
[----:B------:R-:W0:Y:S07]  /*0010*/  S2R R0, SR_TID.X ;  /* 0x0000000000007919 */ /* 0x000e2e0000002100 */
[----:B------:R-:W0:Y:S01]  /*0020*/  S2UR UR4, SR_CTAID.X ;  /* 0x00000000000479c3 */ /* 0x000e220000002500 */
[----:B------:R-:W1:Y:S07]  /*0030*/  LDCU UR5, c[0x0][0x390] ;  /* 0x00007200ff0577ac */ /* 0x000e6e0008000800 */
[----:B------:R-:W0:Y:S02]  /*0040*/  LDC R7, c[0x0][0x360] ;  /* 0x0000d800ff077b82 */ /* 0x000e240000000800 */
[----:B0-----:R-:W-:-:S05]  /*0050*/  IMAD R7, R7, UR4, R0 ;  /* 0x0000000407077c24 */ /* 0x001fca000f8e0200 */
[----:B-1----:R-:W-:-:S13]  /*0060*/  ISETP.GE.AND P0, PT, R7, UR5, PT ;  /* 0x0000000507007c0c */ /* 0x002fda000bf06270 */
[----:B------:R-:W-:Y:S05]  /*0070*/  @P0 EXIT ;  /* 0x000000000000094d */ /* 0x000fea0003800000 */
[----:B------:R-:W0:Y:S01]  /*0080*/  LDC.64 R2, c[0x0][0x380] ;  /* 0x0000e000ff027b82 */ /* 0x000e220000000a00 */
[----:B------:R-:W1:Y:S01]  /*0090*/  LDCU UR6, c[0x0][0x394] ;  /* 0x00007280ff0677ac */ /* 0x000e620008000800 */
[----:B------:R-:W-:Y:S01]  /*00a0*/  HFMA2 R13, -RZ, RZ, 1.875, 0 ;  /* 0x3f800000ff0d7431 */ /* 0x000fe200000001ff */
[----:B------:R-:W-:Y:S01]  /*00b0*/  I2FP.F32.S32 R11, R7 ;  /* 0x00000007000b7245 */ /* 0x000fe20000201400 */
[----:B------:R-:W2:Y:S04]  /*00c0*/  LDCU.64 UR4, c[0x0][0x358] ;  /* 0x00006b00ff0477ac */ /* 0x000ea80008000a00 */
[----:B------:R-:W3:Y:S01]  /*00d0*/  LDC.64 R4, c[0x0][0x388] ;  /* 0x0000e200ff047b82 */ /* 0x000ee20000000a00 */
[----:B-1----:R-:W-:Y:S01]  /*00e0*/  I2FP.F32.U32 R9, UR6 ;  /* 0x0000000600097c45 */ /* 0x002fe20008201000 */
[----:B0-----:R-:W-:-:S05]  /*00f0*/  IMAD.WIDE R2, R7, 0xc, R2 ;  /* 0x0000000c07027825 */ /* 0x001fca00078e0202 */
[----:B--2---:R-:W-:Y:S01]  /*0100*/  STG.E desc[UR4][R2.64+0x8], R13 ;  /* 0x0000080d02007986 */ /* 0x004fe2000c101904 */
[----:B---3--:R-:W-:Y:S01]  /*0110*/  IMAD.WIDE R4, R7, 0xc, R4 ;  /* 0x0000000c07047825 */ /* 0x008fe200078e0204 */
[----:B------:R-:W-:Y:S02]  /*0120*/  MOV R7, 0xbf800000 ;  /* 0xbf80000000077802 */ /* 0x000fe40000000f00 */
[----:B------:R-:W-:Y:S04]  /*0130*/  STG.E desc[UR4][R2.64], R9 ;  /* 0x0000000902007986 */ /* 0x000fe8000c101904 */
[----:B------:R-:W-:Y:S04]  /*0140*/  STG.E desc[UR4][R2.64+0x4], R11 ;  /* 0x0000040b02007986 */ /* 0x000fe8000c101904 */
[----:B------:R-:W-:Y:S04]  /*0150*/  STG.E desc[UR4][R4.64], R11 ;  /* 0x0000000b04007986 */ /* 0x000fe8000c101904 */
[----:B------:R-:W-:Y:S04]  /*0160*/  STG.E desc[UR4][R4.64+0x4], R9 ;  /* 0x0000040904007986 */ /* 0x000fe8000c101904 */
[----:B------:R-:W-:Y:S01]  /*0170*/  STG.E desc[UR4][R4.64+0x8], R7 ;  /* 0x0000080704007986 */ /* 0x000fe2000c101904 */
[----:B------:R-:W-:Y:S05]  /*0180*/  EXIT ;  /* 0x000000000000794d */ /* 0x000fea0003800000 */
.L_x_0:
[----:B------:R-:W-:-:S00]  /*0190*/  BRA `(.L_x_0) ;  /* 0xfffffffc00fc7947 */ /* 0x000fc0000383ffff */
[----:B------:R-:W-:-:S00]  /*01a0*/  NOP ;  /* 0x0000000000007918 */ /* 0x000fc00000000000 */
        /* <DEDUP_REMOVED lines=13> */
.L_x_1:


//--------------------- .nv.shared.reserved.0     --------------------------
	.section	.nv.shared.reserved.0,"aw",@nobits
	.weak		__nv_reservedSMEM_offset_0_alias
	.size		__nv_reservedSMEM_offset_0_alias, 0, 64
	.other		__nv_reservedSMEM_offset_0_alias,@"STO_CUDA_RESERVED_SHARED STV_DEFAULT"
__nv_reservedSMEM_offset_0_alias:
	.zero		0
	.zero		64


//--------------------- .nv.constant0._ZN4unit11fill_statesEP6float3S1_ij --------------------------
	.section	.nv.constant0._ZN4unit11fill_statesEP6float3S1_ij,"a",@progbits
	.sectionflags	@""
	.align	4
.nv.constant0._ZN4unit11fill_statesEP6float3S1_ij:
	.zero		920


//--------------------- SYMBOLS --------------------------

	.type		.nv.reservedSmem.offset0,@object
	.size		.nv.reservedSmem.offset0,0x4
